	.headerflags	@"EF_CUDA_TEXMODE_UNIFIED EF_CUDA_64BIT_ADDRESS EF_CUDA_ACCELERATORS EF_CUDA_SM90 EF_CUDA_VIRTUAL_SM(EF_CUDA_SM90)"
	.elftype	@"ET_EXEC"


//--------------------- .nv.info                  --------------------------
	.section	.nv.info,"",@"SHT_CUDA_INFO"
	.align	4


	//----- nvinfo : EIATTR_REGCOUNT
	.align		4
        /*0000*/ 	.byte	0x04, 0x2f
        /*0002*/ 	.short	(.L_1 - .L_0)
	.align		4
.L_0:
        /*0004*/ 	.word	index@(triton_poi_fused_convolution_relu_threshold_backward_44)
        /*0008*/ 	.word	0x0000000c


	//----- nvinfo : EIATTR_MIN_STACK_SIZE
	.align		4
.L_1:
        /*000c*/ 	.byte	0x04, 0x12
        /*000e*/ 	.short	(.L_3 - .L_2)
	.align		4
.L_2:
        /*0010*/ 	.word	index@(triton_poi_fused_convolution_relu_threshold_backward_44)
        /*0014*/ 	.word	0x00000000


	//----- nvinfo : EIATTR_FRAME_SIZE
	.align		4
.L_3:
        /*0018*/ 	.byte	0x04, 0x11
        /*001a*/ 	.short	(.L_5 - .L_4)
	.align		4
.L_4:
        /*001c*/ 	.word	index@(triton_poi_fused_convolution_relu_threshold_backward_44)
        /*0020*/ 	.word	0x00000000


	//----- nvinfo : EIATTR_MIN_STACK_SIZE
	.align		4
.L_5:
        /*0024*/ 	.byte	0x04, 0x12
        /*0026*/ 	.short	(.L_7 - .L_6)
	.align		4
.L_6:
        /*0028*/ 	.word	index@(triton_poi_fused_convolution_relu_threshold_backward_44)
        /*002c*/ 	.word	0x00000000
.L_7:


//--------------------- .nv.info.triton_poi_fused_convolution_relu_threshold_backward_44 --------------------------
	.section	.nv.info.triton_poi_fused_convolution_relu_threshold_backward_44,"",@"SHT_CUDA_INFO"
	.sectionflags	@""
	.align	4


	//----- nvinfo : EIATTR_CUDA_API_VERSION
	.align		4
        /*0000*/ 	.byte	0x04, 0x37
        /*0002*/ 	.short	(.L_9 - .L_8)
.L_8:
        /*0004*/ 	.word	0x0000007c


	//----- nvinfo : EIATTR_KPARAM_INFO
	.align		4
.L_9:
        /*0008*/ 	.byte	0x04, 0x17
        /*000a*/ 	.short	(.L_11 - .L_10)
.L_10:
        /*000c*/ 	.word	0x00000000
        /*0010*/ 	.short	0x0003
        /*0012*/ 	.short	0x0018
        /*0014*/ 	.byte	0x00, 0xf0, 0x11, 0x00


	//----- nvinfo : EIATTR_KPARAM_INFO
	.align		4
.L_11:
        /*0018*/ 	.byte	0x04, 0x17
        /*001a*/ 	.short	(.L_13 - .L_12)
.L_12:
        /*001c*/ 	.word	0x00000000
        /*0020*/ 	.short	0x0002
        /*0022*/ 	.short	0x0010
        /*0024*/ 	.byte	0x00, 0xf4, 0x21, 0x00


	//----- nvinfo : EIATTR_KPARAM_INFO
	.align		4
.L_13:
        /*0028*/ 	.byte	0x04, 0x17
        /*002a*/ 	.short	(.L_15 - .L_14)
.L_14:
        /*002c*/ 	.word	0x00000000
        /*0030*/ 	.short	0x0001
        /*0032*/ 	.short	0x0008
        /*0034*/ 	.byte	0x00, 0xf4, 0x21, 0x00


	//----- nvinfo : EIATTR_KPARAM_INFO
	.align		4
.L_15:
        /*0038*/ 	.byte	0x04, 0x17
        /*003a*/ 	.short	(.L_17 - .L_16)
.L_16:
        /*003c*/ 	.word	0x00000000
        /*0040*/ 	.short	0x0000
        /*0042*/ 	.short	0x0000
        /*0044*/ 	.byte	0x00, 0xf4, 0x21, 0x00


	//----- nvinfo : EIATTR_SPARSE_MMA_MASK
	.align		4
.L_17:
        /*0048*/ 	.byte	0x03, 0x50
        /*004a*/ 	.short	0x0000


	//----- nvinfo : EIATTR_MAXREG_COUNT
	.align		4
        /*004c*/ 	.byte	0x03, 0x1b
        /*004e*/ 	.short	0x00ff


	//----- nvinfo : EIATTR_EXIT_INSTR_OFFSETS
	.align		4
        /*0050*/ 	.byte	0x04, 0x1c
        /*0052*/ 	.short	(.L_19 - .L_18)


	//   ....[0]....
.L_18:
        /*0054*/ 	.word	0x000001a0


	//----- nvinfo : EIATTR_REQNTID
	.align		4
.L_19:
        /*0058*/ 	.byte	0x04, 0x10
        /*005a*/ 	.short	(.L_21 - .L_20)
.L_20:
        /*005c*/ 	.word	0x00000080
        /*0060*/ 	.word	0x00000001
        /*0064*/ 	.word	0x00000001


	//----- nvinfo : EIATTR_CBANK_PARAM_SIZE
	.align		4
.L_21:
        /*0068*/ 	.byte	0x03, 0x19
        /*006a*/ 	.short	0x001c


	//----- nvinfo : EIATTR_PARAM_CBANK
	.align		4
        /*006c*/ 	.byte	0x04, 0x0a
        /*006e*/ 	.short	(.L_23 - .L_22)
	.align		4
.L_22:
        /*0070*/ 	.word	index@(.nv.constant0.triton_poi_fused_convolution_relu_threshold_backward_44)
        /*0074*/ 	.short	0x0210
        /*0076*/ 	.short	0x001c


	//----- nvinfo : EIATTR_SW_WAR
	.align		4
.L_23:
        /*0078*/ 	.byte	0x04, 0x36
        /*007a*/ 	.short	(.L_25 - .L_24)
.L_24:
        /*007c*/ 	.word	0x00000008
.L_25:


//--------------------- .nv.callgraph             --------------------------
	.section	.nv.callgraph,"",@"SHT_CUDA_CALLGRAPH"
	.align	4
	.sectionentsize	8
	.align		4
        /*0000*/ 	.word	0x00000000
	.align		4
        /*0004*/ 	.word	0xffffffff
	.align		4
        /*0008*/ 	.word	0x00000000
	.align		4
        /*000c*/ 	.word	0xfffffffe
	.align		4
        /*0010*/ 	.word	0x00000000
	.align		4
        /*0014*/ 	.word	0xfffffffd
	.align		4
        /*0018*/ 	.word	0x00000000
	.align		4
        /*001c*/ 	.word	0xfffffffc


//--------------------- .text.triton_poi_fused_convolution_relu_threshold_backward_44 --------------------------
	.section	.text.triton_poi_fused_convolution_relu_threshold_backward_44,"ax",@progbits
	.align	128
        .global         triton_poi_fused_convolution_relu_threshold_backward_44
        .type           triton_poi_fused_convolution_relu_threshold_backward_44,@function
        .size           triton_poi_fused_convolution_relu_threshold_backward_44,(.L_x_1 - triton_poi_fused_convolution_relu_threshold_backward_44)
        .other          triton_poi_fused_convolution_relu_threshold_backward_44,@"STO_CUDA_ENTRY STV_DEFAULT"
triton_poi_fused_convolution_relu_threshold_backward_44:
.text.triton_poi_fused_convolution_relu_threshold_backward_44:
[----:B------:R-:W-:Y:S01]  /*0000*/  LDC R1, c[0x0][0x28] ;  /* 0x00000a00ff017b82 */ /* 0x000fe20000000800 */
[----:B------:R-:W1:Y:S07]  /*0010*/  S2R R0, SR_TID.X ;  /* 0x0000000000007919 */ /* 0x000e6e0000002100 */
[----:B------:R-:W2:Y:S01]  /*0020*/  LDC.64 R2, c[0x0][0x210] ;  /* 0x00008400ff027b82 */ /* 0x000ea20000000a00 */
[----:B------:R-:W-:Y:S01]  /*0030*/  ULDC.64 UR4, c[0x0][0x208] ;  /* 0x0000820000047ab9 */ /* 0x000fe20000000a00 */
[----:B------:R-:W-:Y:S01]  /*0040*/  ULDC.64 UR6, c[0x0][0x220] ;  /* 0x0000880000067ab9 */ /* 0x000fe20000000a00 */
[----:B------:R-:W3:Y:S05]  /*0050*/  S2R R7, SR_CTAID.X ;  /* 0x0000000000077919 */ /* 0x000eea0000002500 */
[----:B------:R-:W4:Y:S01]  /*0060*/  LDC.64 R4, c[0x0][0x218] ;  /* 0x00008600ff047b82 */ /* 0x000f220000000a00 */
[----:B-1----:R-:W-:-:S02]  /*0070*/  LOP3.LUT R0, R0, 0x7f, RZ, 0xc0, !PT ;  /* 0x0000007f00007812 */ /* 0x002fc400078ec0ff */
[----:B---3--:R-:W-:-:S03]  /*0080*/  SHF.R.S32.HI R6, RZ, 0x18, R7 ;  /* 0x00000018ff067819 */ /* 0x008fc60000011407 */
[----:B------:R-:W-:Y:S01]  /*0090*/  IMAD R7, R7, 0x80, R0 ;  /* 0x0000008007077824 */ /* 0x000fe200078e0200 */
[----:B------:R-:W-:-:S03]  /*00a0*/  SGXT R0, R6, 0x1 ;  /* 0x000000010600781a */ /* 0x000fc60000000200 */
[----:B--2---:R-:W-:Y:S01]  /*00b0*/  IMAD.WIDE R2, R7, 0x4, R2 ;  /* 0x0000000407027825 */ /* 0x004fe200078e0202 */
[----:B------:R-:W-:-:S05]  /*00c0*/  LEA.HI R0, R0, R7, RZ, 0x6 ;  /* 0x0000000700007211 */ /* 0x000fca00078f30ff */
[----:B------:R-:W2:Y:S01]  /*00d0*/  LDG.E R2, desc[UR4][R2.64] ;  /* 0x0000000402027981 */ /* 0x000ea2000c1e1900 */
[----:B------:R-:W-:-:S05]  /*00e0*/  LOP3.LUT R0, R0, 0xffffffc0, RZ, 0xc0, !PT ;  /* 0xffffffc000007812 */ /* 0x000fca00078ec0ff */
[----:B------:R-:W-:-:S04]  /*00f0*/  IMAD.IADD R9, R7, 0x1, -R0 ;  /* 0x0000000107097824 */ /* 0x000fc800078e0a00 */
[----:B----4-:R-:W-:-:S06]  /*0100*/  IMAD.WIDE R4, R9, 0x4, R4 ;  /* 0x0000000409047825 */ /* 0x010fcc00078e0204 */
[----:B------:R-:W2:Y:S01]  /*0110*/  LDG.E.EL R5, desc[UR4][R4.64] ;  /* 0x0000000404057981 */ /* 0x000ea2000c2e1900 */
[----:B------:R-:W-:-:S04]  /*0120*/  IADD3 R6, P1, R7, UR6, RZ ;  /* 0x0000000607067c10 */ /* 0x000fc8000ff3e0ff */
[----:B------:R-:W-:Y:S01]  /*0130*/  LEA.HI.X.SX32 R7, R7, UR7, 0x1, P1 ;  /* 0x0000000707077c11 */ /* 0x000fe200088f0eff */
[C---:B--2---:R-:W-:Y:S01]  /*0140*/  FADD R0, R2.reuse, R5 ;  /* 0x0000000502007221 */ /* 0x044fe20000000000 */
[----:B------:R-:W-:-:S04]  /*0150*/  FSETP.GEU.AND P0, PT, R2, -R5, PT ;  /* 0x800000050200720b */ /* 0x000fc80003f0e000 */
[----:B------:R-:W-:-:S04]  /*0160*/  FSEL R0, R0, RZ, P0 ;  /* 0x000000ff00007208 */ /* 0x000fc80000000000 */
[----:B------:R-:W-:-:S04]  /*0170*/  FSETP.GTU.AND P0, PT, R0, RZ, PT ;  /* 0x000000ff0000720b */ /* 0x000fc80003f0c000 */
[----:B------:R-:W-:-:S05]  /*0180*/  SEL R9, RZ, 0x1, P0 ;  /* 0x00000001ff097807 */ /* 0x000fca0000000000 */
[----:B------:R-:W-:Y:S01]  /*0190*/  STG.E.U8 desc[UR4][R6.64], R9 ;  /* 0x0000000906007986 */ /* 0x000fe2000c101104 */
[----:B------:R-:W-:Y:S05]  /*01a0*/  EXIT ;  /* 0x000000000000794d */ /* 0x000fea0003800000 */
.L_x_0:
[----:B------:R-:W-:-:S00]  /*01b0*/  BRA `(.L_x_0) ;  /* 0xfffffffc00fc7947 */ /* 0x000fc0000383ffff */
[----:B------:R-:W-:-:S00]  /*01c0*/  NOP ;  /* 0x0000000000007918 */ /* 0x000fc00000000000 */
        /* <DEDUP_REMOVED lines=11> */
.L_x_1:


//--------------------- .nv.constant0.triton_poi_fused_convolution_relu_threshold_backward_44 --------------------------
	.section	.nv.constant0.triton_poi_fused_convolution_relu_threshold_backward_44,"a",@progbits
	.sectionflags	@""
	.align	4
.nv.constant0.triton_poi_fused_convolution_relu_threshold_backward_44:
	.zero		556
